	.headerflags	@"EF_CUDA_TEXMODE_UNIFIED EF_CUDA_64BIT_ADDRESS EF_CUDA_ACCELERATORS EF_CUDA_SM90 EF_CUDA_VIRTUAL_SM(EF_CUDA_SM90)"
	.elftype	@"ET_EXEC"


//--------------------- .nv.info                  --------------------------
	.section	.nv.info,"",@"SHT_CUDA_INFO"
	.align	4


	//----- nvinfo : EIATTR_REGCOUNT
	.align		4
        /*0000*/ 	.byte	0x04, 0x2f
        /*0002*/ 	.short	(.L_1 - .L_0)
	.align		4
.L_0:
        /*0004*/ 	.word	index@(triton_per_fused_mv_0)
        /*0008*/ 	.word	0x0000001b


	//----- nvinfo : EIATTR_MIN_STACK_SIZE
	.align		4
.L_1:
        /*000c*/ 	.byte	0x04, 0x12
        /*000e*/ 	.short	(.L_3 - .L_2)
	.align		4
.L_2:
        /*0010*/ 	.word	index@(triton_per_fused_mv_0)
        /*0014*/ 	.word	0x00000000


	//----- nvinfo : EIATTR_FRAME_SIZE
	.align		4
.L_3:
        /*0018*/ 	.byte	0x04, 0x11
        /*001a*/ 	.short	(.L_5 - .L_4)
	.align		4
.L_4:
        /*001c*/ 	.word	index@(triton_per_fused_mv_0)
        /*0020*/ 	.word	0x00000000


	//----- nvinfo : EIATTR_MIN_STACK_SIZE
	.align		4
.L_5:
        /*0024*/ 	.byte	0x04, 0x12
        /*0026*/ 	.short	(.L_7 - .L_6)
	.align		4
.L_6:
        /*0028*/ 	.word	index@(triton_per_fused_mv_0)
        /*002c*/ 	.word	0x00000000
.L_7:


//--------------------- .nv.info.triton_per_fused_mv_0 --------------------------
	.section	.nv.info.triton_per_fused_mv_0,"",@"SHT_CUDA_INFO"
	.sectionflags	@""
	.align	4


	//----- nvinfo : EIATTR_CUDA_API_VERSION
	.align		4
        /*0000*/ 	.byte	0x04, 0x37
        /*0002*/ 	.short	(.L_9 - .L_8)
.L_8:
        /*0004*/ 	.word	0x0000007c


	//----- nvinfo : EIATTR_KPARAM_INFO
	.align		4
.L_9:
        /*0008*/ 	.byte	0x04, 0x17
        /*000a*/ 	.short	(.L_11 - .L_10)
.L_10:
        /*000c*/ 	.word	0x00000000
        /*0010*/ 	.short	0x0004
        /*0012*/ 	.short	0x001c
        /*0014*/ 	.byte	0x00, 0xf0, 0x11, 0x00


	//----- nvinfo : EIATTR_KPARAM_INFO
	.align		4
.L_11:
        /*0018*/ 	.byte	0x04, 0x17
        /*001a*/ 	.short	(.L_13 - .L_12)
.L_12:
        /*001c*/ 	.word	0x00000000
        /*0020*/ 	.short	0x0003
        /*0022*/ 	.short	0x0018
        /*0024*/ 	.byte	0x00, 0xf0, 0x11, 0x00


	//----- nvinfo : EIATTR_KPARAM_INFO
	.align		4
.L_13:
        /*0028*/ 	.byte	0x04, 0x17
        /*002a*/ 	.short	(.L_15 - .L_14)
.L_14:
        /*002c*/ 	.word	0x00000000
        /*0030*/ 	.short	0x0002
        /*0032*/ 	.short	0x0010
        /*0034*/ 	.byte	0x00, 0xf4, 0x21, 0x00


	//----- nvinfo : EIATTR_KPARAM_INFO
	.align		4
.L_15:
        /*0038*/ 	.byte	0x04, 0x17
        /*003a*/ 	.short	(.L_17 - .L_16)
.L_16:
        /*003c*/ 	.word	0x00000000
        /*0040*/ 	.short	0x0001
        /*0042*/ 	.short	0x0008
        /*0044*/ 	.byte	0x00, 0xf4, 0x21, 0x00


	//----- nvinfo : EIATTR_KPARAM_INFO
	.align		4
.L_17:
        /*0048*/ 	.byte	0x04, 0x17
        /*004a*/ 	.short	(.L_19 - .L_18)
.L_18:
        /*004c*/ 	.word	0x00000000
        /*0050*/ 	.short	0x0000
        /*0052*/ 	.short	0x0000
        /*0054*/ 	.byte	0x00, 0xf4, 0x21, 0x00


	//----- nvinfo : EIATTR_SPARSE_MMA_MASK
	.align		4
.L_19:
        /*0058*/ 	.byte	0x03, 0x50
        /*005a*/ 	.short	0x0000


	//----- nvinfo : EIATTR_MAXREG_COUNT
	.align		4
        /*005c*/ 	.byte	0x03, 0x1b
        /*005e*/ 	.short	0x00ff


	//----- nvinfo : EIATTR_COOP_GROUP_MASK_REGIDS
	.align		4
        /*0060*/ 	.byte	0x04, 0x29
        /*0062*/ 	.short	(.L_21 - .L_20)


	//   ....[0]....
.L_20:
        /*0064*/ 	.word	0xffffffff


	//   ....[1]....
        /*0068*/ 	.word	0xffffffff


	//   ....[2]....
        /*006c*/ 	.word	0xffffffff


	//   ....[3]....
        /*0070*/ 	.word	0xffffffff


	//   ....[4]....
        /*0074*/ 	.word	0xffffffff


	//   ....[5]....
        /*0078*/ 	.word	0xffffffff


	//   ....[6]....
        /*007c*/ 	.word	0xffffffff


	//   ....[7]....
        /*0080*/ 	.word	0xffffffff


	//----- nvinfo : EIATTR_COOP_GROUP_INSTR_OFFSETS
	.align		4
.L_21:
        /*0084*/ 	.byte	0x04, 0x28
        /*0086*/ 	.short	(.L_23 - .L_22)


	//   ....[0]....
.L_22:
        /*0088*/ 	.word	0x00000380


	//   ....[1]....
        /*008c*/ 	.word	0x00000390


	//   ....[2]....
        /*0090*/ 	.word	0x000003c0


	//   ....[3]....
        /*0094*/ 	.word	0x000003d0


	//   ....[4]....
        /*0098*/ 	.word	0x00000400


	//   ....[5]....
        /*009c*/ 	.word	0x00000410


	//   ....[6]....
        /*00a0*/ 	.word	0x00000440


	//   ....[7]....
        /*00a4*/ 	.word	0x00000450


	//----- nvinfo : EIATTR_EXIT_INSTR_OFFSETS
	.align		4
.L_23:
        /*00a8*/ 	.byte	0x04, 0x1c
        /*00aa*/ 	.short	(.L_25 - .L_24)


	//   ....[0]....
.L_24:
        /*00ac*/ 	.word	0x00000500


	//   ....[1]....
        /*00b0*/ 	.word	0x00000550


	//----- nvinfo : EIATTR_REQNTID
	.align		4
.L_25:
        /*00b4*/ 	.byte	0x04, 0x10
        /*00b6*/ 	.short	(.L_27 - .L_26)
.L_26:
        /*00b8*/ 	.word	0x00000100
        /*00bc*/ 	.word	0x00000001
        /*00c0*/ 	.word	0x00000001


	//----- nvinfo : EIATTR_CBANK_PARAM_SIZE
	.align		4
.L_27:
        /*00c4*/ 	.byte	0x03, 0x19
        /*00c6*/ 	.short	0x0020


	//----- nvinfo : EIATTR_PARAM_CBANK
	.align		4
        /*00c8*/ 	.byte	0x04, 0x0a
        /*00ca*/ 	.short	(.L_29 - .L_28)
	.align		4
.L_28:
        /*00cc*/ 	.word	index@(.nv.constant0.triton_per_fused_mv_0)
        /*00d0*/ 	.short	0x0210
        /*00d2*/ 	.short	0x0020


	//----- nvinfo : EIATTR_SW_WAR
	.align		4
.L_29:
        /*00d4*/ 	.byte	0x04, 0x36
        /*00d6*/ 	.short	(.L_31 - .L_30)
.L_30:
        /*00d8*/ 	.word	0x00000008
.L_31:


//--------------------- .nv.callgraph             --------------------------
	.section	.nv.callgraph,"",@"SHT_CUDA_CALLGRAPH"
	.align	4
	.sectionentsize	8
	.align		4
        /*0000*/ 	.word	0x00000000
	.align		4
        /*0004*/ 	.word	0xffffffff
	.align		4
        /*0008*/ 	.word	0x00000000
	.align		4
        /*000c*/ 	.word	0xfffffffe
	.align		4
        /*0010*/ 	.word	0x00000000
	.align		4
        /*0014*/ 	.word	0xfffffffd
	.align		4
        /*0018*/ 	.word	0x00000000
	.align		4
        /*001c*/ 	.word	0xfffffffc


//--------------------- .text.triton_per_fused_mv_0 --------------------------
	.section	.text.triton_per_fused_mv_0,"ax",@progbits
	.sectionflags	@"SHF_BARRIERS=1"
	.align	128
        .global         triton_per_fused_mv_0
        .type           triton_per_fused_mv_0,@function
        .size           triton_per_fused_mv_0,(.L_x_1 - triton_per_fused_mv_0)
        .other          triton_per_fused_mv_0,@"STO_CUDA_ENTRY STV_DEFAULT"
triton_per_fused_mv_0:
.text.triton_per_fused_mv_0:
[----:B------:R-:W0:Y:S02]  /*0000*/  LDC R1, c[0x0][0x28] ;  /* 0x00000a00ff017b82 */ /* 0x000e240000000800 */
[----:B------:R-:W1:Y:S01]  /*0010*/  S2R R2, SR_TID.X ;  /* 0x0000000000027919 */ /* 0x000e620000002100 */
[----:B------:R-:W2:Y:S01]  /*0020*/  LDC.64 R18, c[0x0][0x210] ;  /* 0x00008400ff127b82 */ /* 0x000ea20000000a00 */
[----:B------:R-:W-:Y:S02]  /*0030*/  CS2R R10, SRZ ;  /* 0x00000000000a7805 */ /* 0x000fe4000001ff00 */
[----:B------:R-:W-:Y:S01]  /*0040*/  CS2R R12, SRZ ;  /* 0x00000000000c7805 */ /* 0x000fe2000001ff00 */
[----:B------:R-:W3:Y:S01]  /*0050*/  S2R R3, SR_CTAID.X ;  /* 0x0000000000037919 */ /* 0x000ee20000002500 */
[----:B------:R-:W-:Y:S01]  /*0060*/  CS2R R14, SRZ ;  /* 0x00000000000e7805 */ /* 0x000fe2000001ff00 */
[----:B------:R-:W-:Y:S02]  /*0070*/  ULDC.64 UR6, c[0x0][0x208] ;  /* 0x0000820000067ab9 */ /* 0x000fe40000000a00 */
[----:B------:R-:W4:Y:S01]  /*0080*/  LDC.64 R4, c[0x0][0x218] ;  /* 0x00008600ff047b82 */ /* 0x000f220000000a00 */
[----:B-1----:R-:W-:Y:S01]  /*0090*/  IMAD.SHL.U32 R6, R2, 0x4, RZ ;  /* 0x0000000402067824 */ /* 0x002fe200078e00ff */
[----:B------:R-:W-:Y:S01]  /*00a0*/  SHF.R.U32.HI R0, RZ, 0x4, R2 ;  /* 0x00000004ff007819 */ /* 0x000fe20000011602 */
[----:B---3--:R-:W-:-:S03]  /*00b0*/  IMAD.SHL.U32 R3, R3, 0x20, RZ ;  /* 0x0000002003037824 */ /* 0x008fc600078e00ff */
[----:B------:R-:W-:Y:S02]  /*00c0*/  SGXT.U32 R0, R0, 0x4 ;  /* 0x000000040000781a */ /* 0x000fe40000000000 */
[----:B------:R-:W-:Y:S02]  /*00d0*/  LOP3.LUT R21, R6, 0x3c, RZ, 0xc0, !PT ;  /* 0x0000003c06157812 */ /* 0x000fe400078ec0ff */
[----:B------:R-:W-:Y:S02]  /*00e0*/  LOP3.LUT R6, R3, R0, RZ, 0xfc, !PT ;  /* 0x0000000003067212 */ /* 0x000fe400078efcff */
[----:B------:R-:W-:Y:S02]  /*00f0*/  ISETP.GE.U32.AND P2, PT, R21, 0x30, PT ;  /* 0x000000301500780c */ /* 0x000fe40003f46070 */
[----:B------:R-:W-:Y:S01]  /*0100*/  LOP3.LUT R7, R3, 0x10, R0, 0xfe, !PT ;  /* 0x0000001003077812 */ /* 0x000fe200078efe00 */
[C---:B------:R-:W-:Y:S01]  /*0110*/  IMAD R17, R6.reuse, 0x30, R21 ;  /* 0x0000003006117824 */ /* 0x040fe200078e0215 */
[----:B------:R-:W-:-:S02]  /*0120*/  ISETP.LT.AND P0, PT, R6, 0x80, !P2 ;  /* 0x000000800600780c */ /* 0x000fc40005701270 */
[C---:B------:R-:W-:Y:S01]  /*0130*/  ISETP.LT.AND P1, PT, R7.reuse, 0x80, !P2 ;  /* 0x000000800700780c */ /* 0x040fe20005721270 */
[----:B------:R-:W-:Y:S01]  /*0140*/  IMAD R9, R7, 0x30, R21 ;  /* 0x0000003007097824 */ /* 0x000fe200078e0215 */
[----:B------:R-:W-:Y:S01]  /*0150*/  CS2R R6, SRZ ;  /* 0x0000000000067805 */ /* 0x000fe2000001ff00 */
[----:B--2---:R-:W-:-:S04]  /*0160*/  IMAD.WIDE R16, R17, 0x4, R18 ;  /* 0x0000000411107825 */ /* 0x004fc800078e0212 */
[----:B------:R-:W-:Y:S01]  /*0170*/  IMAD.WIDE R18, R9, 0x4, R18 ;  /* 0x0000000409127825 */ /* 0x000fe200078e0212 */
[----:B------:R-:W-:-:S03]  /*0180*/  CS2R R8, SRZ ;  /* 0x0000000000087805 */ /* 0x000fc6000001ff00 */
[----:B----4-:R-:W-:Y:S01]  /*0190*/  IMAD.WIDE.U32 R20, R21, 0x4, R4 ;  /* 0x0000000415147825 */ /* 0x010fe200078e0004 */
[----:B------:R-:W-:Y:S01]  /*01a0*/  CS2R R4, SRZ ;  /* 0x0000000000047805 */ /* 0x000fe2000001ff00 */
[----:B------:R-:W2:Y:S04]  /*01b0*/  @P1 LDG.E.128 R12, desc[UR6][R18.64] ;  /* 0x00000006120c1981 */ /* 0x000ea8000c1e1d00 */
[----:B------:R-:W3:Y:S04]  /*01c0*/  @!P2 LDG.E.EL.128 R8, desc[UR6][R20.64] ;  /* 0x000000061408a981 */ /* 0x000ee8000c2e1d00 */
[----:B------:R-:W4:Y:S01]  /*01d0*/  @P0 LDG.E.128 R4, desc[UR6][R16.64] ;  /* 0x0000000610040981 */ /* 0x000f22000c1e1d00 */
[----:B------:R-:W1:Y:S01]  /*01e0*/  S2UR UR5, SR_CgaCtaId ;  /* 0x00000000000579c3 */ /* 0x000e620000008800 */
[----:B------:R-:W-:-:S02]  /*01f0*/  UMOV UR4, 0x400 ;  /* 0x0000040000047882 */ /* 0x000fc40000000000 */
[----:B-1----:R-:W-:-:S06]  /*0200*/  UPRMT UR4, UR5, 0x654, UR4 ;  /* 0x0000065405047896 */ /* 0x002fcc0008000004 */
[----:B------:R-:W-:Y:S02]  /*0210*/  LEA R0, R0, UR4, 0x2 ;  /* 0x0000000400007c11 */ /* 0x000fe4000f8e10ff */
[----:B--2---:R-:W-:Y:S02]  /*0220*/  SEL R24, R13, RZ, P1 ;  /* 0x000000ff0d187207 */ /* 0x004fe40000800000 */
[----:B---3--:R-:W-:Y:S02]  /*0230*/  SEL R9, R9, RZ, !P2 ;  /* 0x000000ff09097207 */ /* 0x008fe40005000000 */
[----:B----4-:R-:W-:Y:S02]  /*0240*/  SEL R22, R5, RZ, P0 ;  /* 0x000000ff05167207 */ /* 0x010fe40000000000 */
[----:B------:R-:W-:Y:S02]  /*0250*/  SEL R4, R4, RZ, P0 ;  /* 0x000000ff04047207 */ /* 0x000fe40000000000 */
[----:B------:R-:W-:Y:S01]  /*0260*/  SEL R8, R8, RZ, !P2 ;  /* 0x000000ff08087207 */ /* 0x000fe20005000000 */
[-C--:B------:R-:W-:Y:S01]  /*0270*/  FMUL R5, R22, R9.reuse ;  /* 0x0000000916057220 */ /* 0x080fe20000400000 */
[----:B------:R-:W-:Y:S01]  /*0280*/  SEL R12, R12, RZ, P1 ;  /* 0x000000ff0c0c7207 */ /* 0x000fe20000800000 */
[----:B------:R-:W-:Y:S01]  /*0290*/  FMUL R9, R24, R9 ;  /* 0x0000000918097220 */ /* 0x000fe20000400000 */
[----:B------:R-:W-:Y:S01]  /*02a0*/  SEL R6, R6, RZ, P0 ;  /* 0x000000ff06067207 */ /* 0x000fe20000000000 */
[-C--:B------:R-:W-:Y:S01]  /*02b0*/  FFMA R5, R4, R8.reuse, R5 ;  /* 0x0000000804057223 */ /* 0x080fe20000000005 */
[----:B------:R-:W-:Y:S01]  /*02c0*/  SEL R10, R10, RZ, !P2 ;  /* 0x000000ff0a0a7207 */ /* 0x000fe20005000000 */
[----:B------:R-:W-:Y:S01]  /*02d0*/  FFMA R9, R12, R8, R9 ;  /* 0x000000080c097223 */ /* 0x000fe20000000009 */
[----:B------:R-:W-:-:S02]  /*02e0*/  SEL R14, R14, RZ, P1 ;  /* 0x000000ff0e0e7207 */ /* 0x000fc40000800000 */
[----:B------:R-:W-:Y:S01]  /*02f0*/  SEL R7, R7, RZ, P0 ;  /* 0x000000ff07077207 */ /* 0x000fe20000000000 */
[-C--:B------:R-:W-:Y:S01]  /*0300*/  FFMA R4, R6, R10.reuse, R5 ;  /* 0x0000000a06047223 */ /* 0x080fe20000000005 */
[----:B------:R-:W-:Y:S01]  /*0310*/  SEL R11, R11, RZ, !P2 ;  /* 0x000000ff0b0b7207 */ /* 0x000fe20005000000 */
[----:B------:R-:W-:Y:S01]  /*0320*/  FFMA R10, R14, R10, R9 ;  /* 0x0000000a0e0a7223 */ /* 0x000fe20000000009 */
[----:B------:R-:W-:-:S03]  /*0330*/  SEL R15, R15, RZ, P1 ;  /* 0x000000ff0f0f7207 */ /* 0x000fc60000800000 */
[-C--:B------:R-:W-:Y:S02]  /*0340*/  FFMA R4, R7, R11.reuse, R4 ;  /* 0x0000000b07047223 */ /* 0x080fe40000000004 */
[----:B------:R-:W-:-:S03]  /*0350*/  FFMA R10, R15, R11, R10 ;  /* 0x0000000b0f0a7223 */ /* 0x000fc6000000000a */
[----:B------:R-:W-:Y:S02]  /*0360*/  FSEL R4, R4, RZ, P0 ;  /* 0x000000ff04047208 */ /* 0x000fe40000000000 */
[----:B------:R-:W-:-:S03]  /*0370*/  FSEL R10, R10, RZ, P1 ;  /* 0x000000ff0a0a7208 */ /* 0x000fc60000800000 */
[----:B------:R-:W1:Y:S04]  /*0380*/  SHFL.BFLY PT, R5, R4, 0x8, 0x1f ;  /* 0x0d001f0004057f89 */ /* 0x000e6800000e0000 */
[----:B------:R-:W2:Y:S01]  /*0390*/  SHFL.BFLY PT, R7, R10, 0x8, 0x1f ;  /* 0x0d001f000a077f89 */ /* 0x000ea200000e0000 */
[----:B-1----:R-:W-:Y:S01]  /*03a0*/  FADD R5, R4, R5 ;  /* 0x0000000504057221 */ /* 0x002fe20000000000 */
[----:B--2---:R-:W-:-:S04]  /*03b0*/  FADD R8, R10, R7 ;  /* 0x000000070a087221 */ /* 0x004fc80000000000 */
        /* <DEDUP_REMOVED lines=10> */
[----:B------:R-:W-:Y:S02]  /*0460*/  LOP3.LUT P0, RZ, R2, 0xe0, RZ, 0xc0, !PT ;  /* 0x000000e002ff7812 */ /* 0x000fe4000780c0ff */
[----:B------:R-:W-:Y:S01]  /*0470*/  LOP3.LUT R5, R3, 0x1f, R2, 0xf8, !PT ;  /* 0x0000001f03057812 */ /* 0x000fe200078ef802 */
[----:B-1----:R-:W-:Y:S01]  /*0480*/  FADD R4, R7, R4 ;  /* 0x0000000407047221 */ /* 0x002fe20000000000 */
[----:B--2---:R-:W-:-:S04]  /*0490*/  FADD R11, R12, R11 ;  /* 0x0000000b0c0b7221 */ /* 0x004fc80000000000 */
[----:B------:R1:W-:Y:S04]  /*04a0*/  STS [R0], R4 ;  /* 0x0000000400007388 */ /* 0x0003e80000000800 */
[----:B------:R1:W-:Y:S01]  /*04b0*/  STS [R0+0x40], R11 ;  /* 0x0000400b00007388 */ /* 0x0003e20000000800 */
[----:B------:R-:W-:Y:S01]  /*04c0*/  BAR.SYNC.DEFER_BLOCKING 0x0 ;  /* 0x0000000000007b1d */ /* 0x000fe20000010000 */
[----:B------:R-:W-:Y:S02]  /*04d0*/  ISETP.LT.AND P0, PT, R5, 0x80, !P0 ;  /* 0x000000800500780c */ /* 0x000fe40004701270 */
[----:B------:R-:W-:-:S04]  /*04e0*/  LOP3.LUT R2, R2, 0x1f, RZ, 0xc0, !PT ;  /* 0x0000001f02027812 */ /* 0x000fc800078ec0ff */
[----:B------:R-:W-:-:S07]  /*04f0*/  LEA R6, R2, UR4, 0x2 ;  /* 0x0000000402067c11 */ /* 0x000fce000f8e10ff */
[----:B-1----:R-:W-:Y:S05]  /*0500*/  @!P0 EXIT ;  /* 0x000000000000894d */ /* 0x002fea0003800000 */
[----:B------:R-:W0:Y:S01]  /*0510*/  LDS R7, [R6] ;  /* 0x0000000006077984 */ /* 0x000e220000000800 */
[----:B------:R-:W1:Y:S02]  /*0520*/  LDC.64 R2, c[0x0][0x220] ;  /* 0x00008800ff027b82 */ /* 0x000e640000000a00 */
[----:B-1----:R-:W-:-:S05]  /*0530*/  IMAD.WIDE R2, R5, 0x4, R2 ;  /* 0x0000000405027825 */ /* 0x002fca00078e0202 */
[----:B0-----:R-:W-:Y:S01]  /*0540*/  STG.E desc[UR6][R2.64], R7 ;  /* 0x0000000702007986 */ /* 0x001fe2000c101906 */
[----:B------:R-:W-:Y:S05]  /*0550*/  EXIT ;  /* 0x000000000000794d */ /* 0x000fea0003800000 */
.L_x_0:
[----:B------:R-:W-:-:S00]  /*0560*/  BRA `(.L_x_0) ;  /* 0xfffffffc00fc7947 */ /* 0x000fc0000383ffff */
[----:B------:R-:W-:-:S00]  /*0570*/  NOP ;  /* 0x0000000000007918 */ /* 0x000fc00000000000 */
        /* <DEDUP_REMOVED lines=8> */
.L_x_1:


//--------------------- .nv.shared.triton_per_fused_mv_0 --------------------------
	.section	.nv.shared.triton_per_fused_mv_0,"aw",@nobits
	.sectionflags	@""
	.align	16
	.zero		1024


//--------------------- .nv.constant0.triton_per_fused_mv_0 --------------------------
	.section	.nv.constant0.triton_per_fused_mv_0,"a",@progbits
	.sectionflags	@""
	.align	4
.nv.constant0.triton_per_fused_mv_0:
	.zero		560
